//
// Generated by NVIDIA NVVM Compiler
//
// Compiler Build ID: CL-36424714
// Cuda compilation tools, release 13.0, V13.0.88
// Based on NVVM 20.0.0
//

.version 9.0
.target sm_100
.address_size 64

	// .globl	_Z17kernelConvolutionPdS_S_iiii

.visible .entry _Z17kernelConvolutionPdS_S_iiii(
	.param .u64 .ptr .align 1 _Z17kernelConvolutionPdS_S_iiii_param_0,
	.param .u64 .ptr .align 1 _Z17kernelConvolutionPdS_S_iiii_param_1,
	.param .u64 .ptr .align 1 _Z17kernelConvolutionPdS_S_iiii_param_2,
	.param .u32 _Z17kernelConvolutionPdS_S_iiii_param_3,
	.param .u32 _Z17kernelConvolutionPdS_S_iiii_param_4,
	.param .u32 _Z17kernelConvolutionPdS_S_iiii_param_5,
	.param .u32 _Z17kernelConvolutionPdS_S_iiii_param_6
)
{
	.reg .pred 	%p<11>;
	.reg .b32 	%r<59>;
	.reg .b64 	%rd<40>;
	.reg .b64 	%fd<71>;

	ld.param.u64 	%rd4, [_Z17kernelConvolutionPdS_S_iiii_param_0];
	ld.param.u64 	%rd5, [_Z17kernelConvolutionPdS_S_iiii_param_1];
	ld.param.u32 	%r29, [_Z17kernelConvolutionPdS_S_iiii_param_4];
	ld.param.u32 	%r30, [_Z17kernelConvolutionPdS_S_iiii_param_6];
	cvta.to.global.u64 	%rd1, %rd5;
	cvta.to.global.u64 	%rd2, %rd4;
	mov.u32 	%r31, %tid.x;
	mov.u32 	%r32, %ntid.x;
	mov.u32 	%r33, %ctaid.x;
	mad.lo.s32 	%r1, %r32, %r33, %r31;
	mov.u32 	%r34, %tid.y;
	mov.u32 	%r35, %ntid.y;
	mov.u32 	%r36, %ctaid.y;
	mad.lo.s32 	%r2, %r35, %r36, %r34;
	setp.lt.s32 	%p1, %r30, 1;
	mov.f64 	%fd69, 0d0000000000000000;
	@%p1 bra 	$L__BB0_14;
	and.b32  	%r3, %r30, 7;
	and.b32  	%r4, %r30, 2147483640;
	shl.b32 	%r5, %r29, 3;
	neg.s32 	%r6, %r4;
	mov.f64 	%fd69, 0d0000000000000000;
	mov.b32 	%r48, 0;
	mul.wide.s32 	%rd30, %r29, 8;
	mov.u32 	%r49, %r48;
$L__BB0_2:
	ld.param.u32 	%r47, [_Z17kernelConvolutionPdS_S_iiii_param_3];
	setp.lt.u32 	%p2, %r30, 8;
	mad.lo.s32 	%r39, %r47, %r2, %r1;
	add.s32 	%r9, %r39, %r49;
	mov.b32 	%r56, 0;
	mov.u32 	%r53, %r48;
	@%p2 bra 	$L__BB0_5;
	mov.u32 	%r50, %r6;
	mov.u32 	%r51, %r9;
	mov.u32 	%r53, %r48;
$L__BB0_4:
	.pragma "nounroll";
	mul.wide.s32 	%rd6, %r53, 8;
	add.s64 	%rd7, %rd1, %rd6;
	mul.wide.s32 	%rd8, %r51, 8;
	add.s64 	%rd9, %rd2, %rd8;
	ld.global.f64 	%fd18, [%rd9];
	ld.global.f64 	%fd19, [%rd7];
	fma.rn.f64 	%fd20, %fd18, %fd19, %fd69;
	mul.wide.s32 	%rd10, %r29, 8;
	add.s64 	%rd11, %rd9, %rd10;
	ld.global.f64 	%fd21, [%rd11];
	ld.global.f64 	%fd22, [%rd7+8];
	fma.rn.f64 	%fd23, %fd21, %fd22, %fd20;
	add.s64 	%rd12, %rd11, %rd10;
	ld.global.f64 	%fd24, [%rd12];
	ld.global.f64 	%fd25, [%rd7+16];
	fma.rn.f64 	%fd26, %fd24, %fd25, %fd23;
	add.s64 	%rd13, %rd12, %rd10;
	ld.global.f64 	%fd27, [%rd13];
	ld.global.f64 	%fd28, [%rd7+24];
	fma.rn.f64 	%fd29, %fd27, %fd28, %fd26;
	add.s64 	%rd14, %rd13, %rd10;
	ld.global.f64 	%fd30, [%rd14];
	ld.global.f64 	%fd31, [%rd7+32];
	fma.rn.f64 	%fd32, %fd30, %fd31, %fd29;
	add.s64 	%rd15, %rd14, %rd10;
	ld.global.f64 	%fd33, [%rd15];
	ld.global.f64 	%fd34, [%rd7+40];
	fma.rn.f64 	%fd35, %fd33, %fd34, %fd32;
	add.s64 	%rd16, %rd15, %rd10;
	ld.global.f64 	%fd36, [%rd16];
	ld.global.f64 	%fd37, [%rd7+48];
	fma.rn.f64 	%fd38, %fd36, %fd37, %fd35;
	add.s64 	%rd17, %rd16, %rd10;
	ld.global.f64 	%fd39, [%rd17];
	ld.global.f64 	%fd40, [%rd7+56];
	fma.rn.f64 	%fd69, %fd39, %fd40, %fd38;
	add.s32 	%r53, %r53, 8;
	add.s32 	%r51, %r51, %r5;
	add.s32 	%r50, %r50, 8;
	setp.ne.s32 	%p3, %r50, 0;
	mov.u32 	%r56, %r4;
	@%p3 bra 	$L__BB0_4;
$L__BB0_5:
	setp.eq.s32 	%p4, %r3, 0;
	@%p4 bra 	$L__BB0_13;
	add.s32 	%r40, %r3, -1;
	setp.lt.u32 	%p5, %r40, 3;
	@%p5 bra 	$L__BB0_8;
	mad.lo.s32 	%r41, %r56, %r29, %r9;
	mul.wide.s32 	%rd18, %r41, 8;
	add.s64 	%rd19, %rd2, %rd18;
	ld.global.f64 	%fd42, [%rd19];
	mul.wide.s32 	%rd20, %r53, 8;
	add.s64 	%rd21, %rd1, %rd20;
	ld.global.f64 	%fd43, [%rd21];
	fma.rn.f64 	%fd44, %fd42, %fd43, %fd69;
	add.s64 	%rd23, %rd19, %rd30;
	ld.global.f64 	%fd45, [%rd23];
	ld.global.f64 	%fd46, [%rd21+8];
	fma.rn.f64 	%fd47, %fd45, %fd46, %fd44;
	add.s64 	%rd24, %rd23, %rd30;
	ld.global.f64 	%fd48, [%rd24];
	ld.global.f64 	%fd49, [%rd21+16];
	fma.rn.f64 	%fd50, %fd48, %fd49, %fd47;
	add.s64 	%rd25, %rd24, %rd30;
	ld.global.f64 	%fd51, [%rd25];
	ld.global.f64 	%fd52, [%rd21+24];
	fma.rn.f64 	%fd69, %fd51, %fd52, %fd50;
	add.s32 	%r56, %r56, 4;
	add.s32 	%r53, %r53, 4;
$L__BB0_8:
	and.b32  	%r42, %r30, 3;
	setp.eq.s32 	%p6, %r42, 0;
	@%p6 bra 	$L__BB0_13;
	setp.eq.s32 	%p7, %r42, 1;
	@%p7 bra 	$L__BB0_11;
	mad.lo.s32 	%r43, %r56, %r29, %r9;
	mul.wide.s32 	%rd26, %r43, 8;
	add.s64 	%rd27, %rd2, %rd26;
	ld.global.f64 	%fd54, [%rd27];
	mul.wide.s32 	%rd28, %r53, 8;
	add.s64 	%rd29, %rd1, %rd28;
	ld.global.f64 	%fd55, [%rd29];
	fma.rn.f64 	%fd56, %fd54, %fd55, %fd69;
	add.s64 	%rd31, %rd27, %rd30;
	ld.global.f64 	%fd57, [%rd31];
	ld.global.f64 	%fd58, [%rd29+8];
	fma.rn.f64 	%fd69, %fd57, %fd58, %fd56;
	add.s32 	%r56, %r56, 2;
	add.s32 	%r53, %r53, 2;
$L__BB0_11:
	and.b32  	%r44, %r30, 1;
	setp.eq.b32 	%p8, %r44, 1;
	not.pred 	%p9, %p8;
	@%p9 bra 	$L__BB0_13;
	mad.lo.s32 	%r45, %r56, %r29, %r9;
	mul.wide.s32 	%rd32, %r45, 8;
	add.s64 	%rd33, %rd2, %rd32;
	ld.global.f64 	%fd59, [%rd33];
	mul.wide.s32 	%rd34, %r53, 8;
	add.s64 	%rd35, %rd1, %rd34;
	ld.global.f64 	%fd60, [%rd35];
	fma.rn.f64 	%fd69, %fd59, %fd60, %fd69;
$L__BB0_13:
	add.s32 	%r49, %r49, 1;
	setp.ne.s32 	%p10, %r49, %r30;
	add.s32 	%r48, %r30, %r48;
	@%p10 bra 	$L__BB0_2;
$L__BB0_14:
	ld.param.u64 	%rd39, [_Z17kernelConvolutionPdS_S_iiii_param_2];
	cvta.to.global.u64 	%rd36, %rd39;
	mad.lo.s32 	%r46, %r29, %r2, %r1;
	mul.wide.s32 	%rd37, %r46, 8;
	add.s64 	%rd38, %rd36, %rd37;
	st.global.f64 	[%rd38], %fd69;
	ret;

}


// ===== COMPILED SASS (sm_100) =====

	.target	sm_100

	.elftype	@"ET_EXEC"


//--------------------- .note.nv.tkinfo           --------------------------
	.section	.note.nv.tkinfo,"",@"SHT_NOTE"
	.sectionflags	@"SHF_NOTE_NV_TKINFO"
	.tkinfo
        /*0018*/ 	.word	0x00000002
        /*0030*/ 	.string	""
        /*0030*/ 	.string	"ptxas"
        /*0030*/ 	.string	"Cuda compilation tools, release 13.0, V13.0.88"
        /*0030*/ 	.string	"Build cuda_13.0.r13.0/compiler.36424714_0"
        /*0030*/ 	.string	"-arch sm_100 -m 64 "



//--------------------- .note.nv.cuinfo           --------------------------
	.section	.note.nv.cuinfo,"",@"SHT_NOTE"
	.sectionflags	@"SHF_NOTE_NV_CUINFO"
        /*0018*/ 	.short	0x0002
        /*001a*/ 	.short	0x0064
        /*001c*/ 	.short	0x0082
	.zero		2


//--------------------- .nv.info                  --------------------------
	.section	.nv.info,"",@"SHT_CUDA_INFO"
	.align	4


	//----- nvinfo : EIATTR_REGCOUNT
	.align		4
        /*0000*/ 	.byte	0x04, 0x2f
        /*0002*/ 	.short	(.L_1 - .L_0)
	.align		4
.L_0:
        /*0004*/ 	.word	index@(_Z17kernelConvolutionPdS_S_iiii)
        /*0008*/ 	.word	0x00000020


	//----- nvinfo : EIATTR_FRAME_SIZE
	.align		4
.L_1:
        /*000c*/ 	.byte	0x04, 0x11
        /*000e*/ 	.short	(.L_3 - .L_2)
	.align		4
.L_2:
        /*0010*/ 	.word	index@(_Z17kernelConvolutionPdS_S_iiii)
        /*0014*/ 	.word	0x00000000


	//----- nvinfo : EIATTR_MIN_STACK_SIZE
	.align		4
.L_3:
        /*0018*/ 	.byte	0x04, 0x12
        /*001a*/ 	.short	(.L_5 - .L_4)
	.align		4
.L_4:
        /*001c*/ 	.word	index@(_Z17kernelConvolutionPdS_S_iiii)
        /*0020*/ 	.word	0x00000000
.L_5:


//--------------------- .nv.compat                --------------------------
	.section	.nv.compat,"",@"SHT_CUDA_COMPAT_INFO"
	.align	4
        /*0000*/ 	.byte	0x02, 0x09, 0x00, 0x00, 0x02, 0x02, 0x01, 0x00, 0x02, 0x05, 0x05, 0x00, 0x03, 0x07, 0x01, 0x01
        /*0010*/ 	.byte	0x02, 0x03, 0x00, 0x00, 0x02, 0x06, 0x01, 0x00, 0x04, 0x0b, 0x08, 0x00, 0x01, 0x00, 0x00, 0x00
        /*0020*/ 	.byte	0x00, 0x00, 0x00, 0x00


//--------------------- .nv.info._Z17kernelConvolutionPdS_S_iiii --------------------------
	.section	.nv.info._Z17kernelConvolutionPdS_S_iiii,"",@"SHT_CUDA_INFO"
	.sectionflags	@""
	.align	4


	//----- nvinfo : EIATTR_CUDA_API_VERSION
	.align		4
        /*0000*/ 	.byte	0x04, 0x37
        /*0002*/ 	.short	(.L_7 - .L_6)
.L_6:
        /*0004*/ 	.word	0x00000082


	//----- nvinfo : EIATTR_KPARAM_INFO
	.align		4
.L_7:
        /*0008*/ 	.byte	0x04, 0x17
        /*000a*/ 	.short	(.L_9 - .L_8)
.L_8:
        /*000c*/ 	.word	0x00000000
        /*0010*/ 	.short	0x0006
        /*0012*/ 	.short	0x0024
        /*0014*/ 	.byte	0x00, 0xf0, 0x11, 0x00


	//----- nvinfo : EIATTR_KPARAM_INFO
	.align		4
.L_9:
        /*0018*/ 	.byte	0x04, 0x17
        /*001a*/ 	.short	(.L_11 - .L_10)
.L_10:
        /*001c*/ 	.word	0x00000000
        /*0020*/ 	.short	0x0005
        /*0022*/ 	.short	0x0020
        /*0024*/ 	.byte	0x00, 0xf0, 0x11, 0x00


	//----- nvinfo : EIATTR_KPARAM_INFO
	.align		4
.L_11:
        /*0028*/ 	.byte	0x04, 0x17
        /*002a*/ 	.short	(.L_13 - .L_12)
.L_12:
        /*002c*/ 	.word	0x00000000
        /*0030*/ 	.short	0x0004
        /*0032*/ 	.short	0x001c
        /*0034*/ 	.byte	0x00, 0xf0, 0x11, 0x00


	//----- nvinfo : EIATTR_KPARAM_INFO
	.align		4
.L_13:
        /*0038*/ 	.byte	0x04, 0x17
        /*003a*/ 	.short	(.L_15 - .L_14)
.L_14:
        /*003c*/ 	.word	0x00000000
        /*0040*/ 	.short	0x0003
        /*0042*/ 	.short	0x0018
        /*0044*/ 	.byte	0x00, 0xf0, 0x11, 0x00


	//----- nvinfo : EIATTR_KPARAM_INFO
	.align		4
.L_15:
        /*0048*/ 	.byte	0x04, 0x17
        /*004a*/ 	.short	(.L_17 - .L_16)
.L_16:
        /*004c*/ 	.word	0x00000000
        /*0050*/ 	.short	0x0002
        /*0052*/ 	.short	0x0010
        /*0054*/ 	.byte	0x00, 0xf5, 0x21, 0x00


	//----- nvinfo : EIATTR_KPARAM_INFO
	.align		4
.L_17:
        /*0058*/ 	.byte	0x04, 0x17
        /*005a*/ 	.short	(.L_19 - .L_18)
.L_18:
        /*005c*/ 	.word	0x00000000
        /*0060*/ 	.short	0x0001
        /*0062*/ 	.short	0x0008
        /*0064*/ 	.byte	0x00, 0xf5, 0x21, 0x00


	//----- nvinfo : EIATTR_KPARAM_INFO
	.align		4
.L_19:
        /*0068*/ 	.byte	0x04, 0x17
        /*006a*/ 	.short	(.L_21 - .L_20)
.L_20:
        /*006c*/ 	.word	0x00000000
        /*0070*/ 	.short	0x0000
        /*0072*/ 	.short	0x0000
        /*0074*/ 	.byte	0x00, 0xf5, 0x21, 0x00


	//----- nvinfo : EIATTR_SPARSE_MMA_MASK
	.align		4
.L_21:
        /*0078*/ 	.byte	0x03, 0x50
        /*007a*/ 	.short	0x0000


	//----- nvinfo : EIATTR_MAXREG_COUNT
	.align		4
        /*007c*/ 	.byte	0x03, 0x1b
        /*007e*/ 	.short	0x00ff


	//----- nvinfo : EIATTR_MERCURY_ISA_VERSION
	.align		4
        /*0080*/ 	.byte	0x03, 0x5f
        /*0082*/ 	.short	0x0101


	//----- nvinfo : EIATTR_VRC_CTA_INIT_COUNT
	.align		4
        /*0084*/ 	.byte	0x02, 0x4a
	.zero		1
	.zero		1


	//----- nvinfo : EIATTR_EXIT_INSTR_OFFSETS
	.align		4
        /*0088*/ 	.byte	0x04, 0x1c
        /*008a*/ 	.short	(.L_23 - .L_22)


	//   ....[0]....
.L_22:
        /*008c*/ 	.word	0x000008b0


	//----- nvinfo : EIATTR_CBANK_PARAM_SIZE
	.align		4
.L_23:
        /*0090*/ 	.byte	0x03, 0x19
        /*0092*/ 	.short	0x0028


	//----- nvinfo : EIATTR_PARAM_CBANK
	.align		4
        /*0094*/ 	.byte	0x04, 0x0a
        /*0096*/ 	.short	(.L_25 - .L_24)
	.align		4
.L_24:
        /*0098*/ 	.word	index@(.nv.constant0._Z17kernelConvolutionPdS_S_iiii)
        /*009c*/ 	.short	0x0380
        /*009e*/ 	.short	0x0028


	//----- nvinfo : EIATTR_SW_WAR
	.align		4
.L_25:
        /*00a0*/ 	.byte	0x04, 0x36
        /*00a2*/ 	.short	(.L_27 - .L_26)
.L_26:
        /*00a4*/ 	.word	0x00000008
.L_27:


//--------------------- .nv.callgraph             --------------------------
	.section	.nv.callgraph,"",@"SHT_CUDA_CALLGRAPH"
	.align	4
	.sectionentsize	8
	.align		4
        /*0000*/ 	.word	0x00000000
	.align		4
        /*0004*/ 	.word	0xffffffff
	.align		4
        /*0008*/ 	.word	0x00000000
	.align		4
        /*000c*/ 	.word	0xfffffffe
	.align		4
        /*0010*/ 	.word	0x00000000
	.align		4
        /*0014*/ 	.word	0xfffffffd
	.align		4
        /*0018*/ 	.word	0x00000000
	.align		4
        /*001c*/ 	.word	0xfffffffc


//--------------------- .text._Z17kernelConvolutionPdS_S_iiii --------------------------
	.section	.text._Z17kernelConvolutionPdS_S_iiii,"ax",@progbits
	.align	128
        .global         _Z17kernelConvolutionPdS_S_iiii
        .type           _Z17kernelConvolutionPdS_S_iiii,@function
        .size           _Z17kernelConvolutionPdS_S_iiii,(.L_x_7 - _Z17kernelConvolutionPdS_S_iiii)
        .other          _Z17kernelConvolutionPdS_S_iiii,@"STO_CUDA_ENTRY STV_DEFAULT"
_Z17kernelConvolutionPdS_S_iiii:
.text._Z17kernelConvolutionPdS_S_iiii:
[----:B------:R-:W-:Y:S01]  /*0000*/  LDC R1, c[0x0][0x37c] ;  /* 0x0000df00ff017b82 */ /* 0x000fe20000000800 */
[----:B------:R-:W0:Y:S01]  /*0010*/  S2R R0, SR_TID.X ;  /* 0x0000000000007919 */ /* 0x000e220000002100 */
[----:B------:R-:W1:Y:S01]  /*0020*/  LDCU UR5, c[0x0][0x3a4] ;  /* 0x00007480ff0577ac */ /* 0x000e620008000800 */
[----:B------:R-:W-:Y:S01]  /*0030*/  CS2R R16, SRZ ;  /* 0x0000000000107805 */ /* 0x000fe2000001ff00 */
[----:B------:R-:W0:Y:S01]  /*0040*/  S2R R3, SR_CTAID.X ;  /* 0x0000000000037919 */ /* 0x000e220000002500 */
[----:B------:R-:W0:Y:S01]  /*0050*/  LDCU UR4, c[0x0][0x360] ;  /* 0x00006c00ff0477ac */ /* 0x000e220008000800 */
[----:B------:R-:W2:Y:S01]  /*0060*/  S2R R2, SR_TID.Y ;  /* 0x0000000000027919 */ /* 0x000ea20000002200 */
[----:B------:R-:W2:Y:S01]  /*0070*/  LDCU UR6, c[0x0][0x364] ;  /* 0x00006c80ff0677ac */ /* 0x000ea20008000800 */
[----:B------:R-:W2:Y:S01]  /*0080*/  S2R R5, SR_CTAID.Y ;  /* 0x0000000000057919 */ /* 0x000ea20000002600 */
[----:B------:R-:W3:Y:S01]  /*0090*/  LDCU.64 UR10, c[0x0][0x358] ;  /* 0x00006b00ff0a77ac */ /* 0x000ee20008000a00 */
[----:B-1----:R-:W-:Y:S01]  /*00a0*/  UISETP.GE.AND UP0, UPT, UR5, 0x1, UPT ;  /* 0x000000010500788c */ /* 0x002fe2000bf06270 */
[----:B0-----:R-:W-:-:S02]  /*00b0*/  IMAD R0, R3, UR4, R0 ;  /* 0x0000000403007c24 */ /* 0x001fc4000f8e0200 */
[----:B--2---:R-:W-:-:S06]  /*00c0*/  IMAD R3, R5, UR6, R2 ;  /* 0x0000000605037c24 */ /* 0x004fcc000f8e0202 */
[----:B---3--:R-:W-:Y:S05]  /*00d0*/  BRA.U !UP0, `(.L_x_0) ;  /* 0x0000000508e07547 */ /* 0x008fea000b800000 */
[----:B------:R-:W-:Y:S01]  /*00e0*/  HFMA2 R4, -RZ, RZ, 0, 0 ;  /* 0x00000000ff047431 */ /* 0x000fe200000001ff */
[----:B------:R-:W-:Y:S01]  /*00f0*/  ULOP3.LUT UR8, UR5, 0x7ffffff8, URZ, 0xc0, !UPT ;  /* 0x7ffffff805087892 */ /* 0x000fe2000f8ec0ff */
[----:B------:R-:W-:Y:S01]  /*0100*/  CS2R R16, SRZ ;  /* 0x0000000000107805 */ /* 0x000fe2000001ff00 */
[----:B------:R-:W-:Y:S02]  /*0110*/  ULOP3.LUT UR5, UR5, 0x7, URZ, 0xc0, !UPT ;  /* 0x0000000705057892 */ /* 0x000fe4000f8ec0ff */
[----:B------:R-:W-:Y:S01]  /*0120*/  UIADD3 UR7, UPT, UPT, -UR8, URZ, URZ ;  /* 0x000000ff08077290 */ /* 0x000fe2000fffe1ff */
[----:B------:R-:W-:-:S11]  /*0130*/  UMOV UR4, URZ ;  /* 0x000000ff00047c82 */ /* 0x000fd60008000000 */
.L_x_5:
[----:B------:R-:W0:Y:S01]  /*0140*/  LDC R5, c[0x0][0x3a4] ;  /* 0x0000e900ff057b82 */ /* 0x000e220000000800 */
[----:B------:R-:W1:Y:S01]  /*0150*/  LDCU UR6, c[0x0][0x398] ;  /* 0x00007300ff0677ac */ /* 0x000e620008000800 */
[----:B------:R-:W-:Y:S02]  /*0160*/  MOV R29, RZ ;  /* 0x000000ff001d7202 */ /* 0x000fe40000000f00 */
[----:B------:R-:W-:Y:S01]  /*0170*/  MOV R25, R4 ;  /* 0x0000000400197202 */ /* 0x000fe20000000f00 */
[----:B-1----:R-:W-:Y:S01]  /*0180*/  IMAD R24, R3, UR6, R0 ;  /* 0x0000000603187c24 */ /* 0x002fe2000f8e0200 */
[----:B0-----:R-:W-:-:S04]  /*0190*/  ISETP.GE.U32.AND P1, PT, R5, 0x8, PT ;  /* 0x000000080500780c */ /* 0x001fc80003f26070 */
[----:B------:R-:W-:Y:S01]  /*01a0*/  IADD3 R24, PT, PT, R24, UR4, RZ ;  /* 0x0000000418187c10 */ /* 0x000fe2000fffe0ff */
[----:B------:R-:W-:-:S06]  /*01b0*/  UIADD3 UR4, UPT, UPT, UR4, 0x1, URZ ;  /* 0x0000000104047890 */ /* 0x000fcc000fffe0ff */
[----:B------:R-:W-:Y:S02]  /*01c0*/  ISETP.NE.AND P0, PT, R5, UR4, PT ;  /* 0x0000000405007c0c */ /* 0x000fe4000bf05270 */
[----:B------:R-:W-:Y:S11]  /*01d0*/  @!P1 BRA `(.L_x_1) ;  /* 0x0000000000b49947 */ /* 0x000ff60003800000 */
[----:B------:R-:W-:Y:S01]  /*01e0*/  MOV R2, R24 ;  /* 0x0000001800027202 */ /* 0x000fe20000000f00 */
[----:B------:R-:W-:Y:S01]  /*01f0*/  UMOV UR6, UR7 ;  /* 0x0000000700067c82 */ /* 0x000fe20008000000 */
[----:B------:R-:W-:-:S07]  /*0200*/  MOV R25, R4 ;  /* 0x0000000400197202 */ /* 0x000fce0000000f00 */
.L_x_2:
[----:B------:R-:W0:Y:S08]  /*0210*/  LDC.64 R28, c[0x0][0x388] ;  /* 0x0000e200ff1c7b82 */ /* 0x000e300000000a00 */
[----:B------:R-:W1:Y:S08]  /*0220*/  LDC.64 R18, c[0x0][0x380] ;  /* 0x0000e000ff127b82 */ /* 0x000e700000000a00 */
[----:B------:R-:W2:Y:S01]  /*0230*/  LDC R27, c[0x0][0x39c] ;  /* 0x0000e700ff1b7b82 */ /* 0x000ea20000000800 */
[----:B0-----:R-:W-:-:S05]  /*0240*/  IMAD.WIDE R28, R25, 0x8, R28 ;  /* 0x00000008191c7825 */ /* 0x001fca00078e021c */
[----:B------:R-:W3:Y:S01]  /*0250*/  LDG.E.64 R6, desc[UR10][R28.64] ;  /* 0x0000000a1c067981 */ /* 0x000ee2000c1e1b00 */
[----:B-1----:R-:W-:-:S03]  /*0260*/  IMAD.WIDE R18, R2, 0x8, R18 ;  /* 0x0000000802127825 */ /* 0x002fc600078e0212 */
[----:B------:R-:W4:Y:S04]  /*0270*/  LDG.E.64 R12, desc[UR10][R28.64+0x8] ;  /* 0x0000080a1c0c7981 */ /* 0x000f28000c1e1b00 */
[----:B------:R2:W3:Y:S04]  /*0280*/  LDG.E.64 R8, desc[UR10][R18.64] ;  /* 0x0000000a12087981 */ /* 0x0004e8000c1e1b00 */
[----:B------:R-:W5:Y:S01]  /*0290*/  LDG.E.64 R20, desc[UR10][R28.64+0x18] ;  /* 0x0000180a1c147981 */ /* 0x000f62000c1e1b00 */
[----:B--2---:R-:W-:-:S05]  /*02a0*/  IMAD.WIDE R18, R27, 0x8, R18 ;  /* 0x000000081b127825 */ /* 0x004fca00078e0212 */
[----:B------:R-:W4:Y:S01]  /*02b0*/  LDG.E.64 R14, desc[UR10][R18.64] ;  /* 0x0000000a120e7981 */ /* 0x000f22000c1e1b00 */
[----:B------:R-:W-:-:S05]  /*02c0*/  IMAD.WIDE R22, R27, 0x8, R18 ;  /* 0x000000081b167825 */ /* 0x000fca00078e0212 */
[----:B------:R0:W2:Y:S04]  /*02d0*/  LDG.E.64 R10, desc[UR10][R22.64] ;  /* 0x0000000a160a7981 */ /* 0x0000a8000c1e1b00 */
[----:B------:R-:W5:Y:S01]  /*02e0*/  LDG.E.64 R18, desc[UR10][R28.64+0x20] ;  /* 0x0000200a1c127981 */ /* 0x000f62000c1e1b00 */
[C---:B0-----:R-:W-:Y:S01]  /*02f0*/  IMAD.WIDE R22, R27.reuse, 0x8, R22 ;  /* 0x000000081b167825 */ /* 0x041fe200078e0216 */
[----:B---3--:R-:W-:Y:S02]  /*0300*/  DFMA R16, R8, R6, R16 ;  /* 0x000000060810722b */ /* 0x008fe40000000010 */
[----:B------:R-:W2:Y:S04]  /*0310*/  LDG.E.64 R8, desc[UR10][R28.64+0x10] ;  /* 0x0000100a1c087981 */ /* 0x000ea8000c1e1b00 */
[----:B------:R-:W5:Y:S02]  /*0320*/  LDG.E.64 R6, desc[UR10][R22.64] ;  /* 0x0000000a16067981 */ /* 0x000f64000c1e1b00 */
[----:B----4-:R-:W-:Y:S01]  /*0330*/  DFMA R14, R14, R12, R16 ;  /* 0x0000000c0e0e722b */ /* 0x010fe20000000010 */
[----:B------:R-:W-:-:S05]  /*0340*/  IMAD.WIDE R12, R27, 0x8, R22 ;  /* 0x000000081b0c7825 */ /* 0x000fca00078e0216 */
[----:B------:R-:W3:Y:S02]  /*0350*/  LDG.E.64 R16, desc[UR10][R12.64] ;  /* 0x0000000a0c107981 */ /* 0x000ee4000c1e1b00 */
[----:B--2---:R-:W-:Y:S01]  /*0360*/  DFMA R10, R10, R8, R14 ;  /* 0x000000080a0a722b */ /* 0x004fe2000000000e */
[C---:B------:R-:W-:Y:S01]  /*0370*/  IMAD.WIDE R8, R27.reuse, 0x8, R12 ;  /* 0x000000081b087825 */ /* 0x040fe200078e020c */
[----:B------:R-:W2:Y:S04]  /*0380*/  LDG.E.64 R14, desc[UR10][R28.64+0x28] ;  /* 0x0000280a1c0e7981 */ /* 0x000ea8000c1e1b00 */
[----:B------:R-:W2:Y:S02]  /*0390*/  LDG.E.64 R12, desc[UR10][R8.64] ;  /* 0x0000000a080c7981 */ /* 0x000ea4000c1e1b00 */
[----:B-----5:R-:W-:Y:S01]  /*03a0*/  DFMA R20, R6, R20, R10 ;  /* 0x000000140614722b */ /* 0x020fe2000000000a */
[C---:B------:R-:W-:Y:S01]  /*03b0*/  IMAD.WIDE R6, R27.reuse, 0x8, R8 ;  /* 0x000000081b067825 */ /* 0x040fe200078e0208 */
[----:B------:R-:W4:Y:S04]  /*03c0*/  LDG.E.64 R10, desc[UR10][R28.64+0x30] ;  /* 0x0000300a1c0a7981 */ /* 0x000f28000c1e1b00 */
[----:B------:R-:W4:Y:S01]  /*03d0*/  LDG.E.64 R8, desc[UR10][R6.64] ;  /* 0x0000000a06087981 */ /* 0x000f22000c1e1b00 */
[----:B------:R-:W-:-:S06]  /*03e0*/  IMAD.WIDE R22, R27, 0x8, R6 ;  /* 0x000000081b167825 */ /* 0x000fcc00078e0206 */
[----:B------:R-:W5:Y:S04]  /*03f0*/  LDG.E.64 R22, desc[UR10][R22.64] ;  /* 0x0000000a16167981 */ /* 0x000f68000c1e1b00 */
[----:B------:R-:W5:Y:S01]  /*0400*/  LDG.E.64 R6, desc[UR10][R28.64+0x38] ;  /* 0x0000380a1c067981 */ /* 0x000f62000c1e1b00 */
[----:B---3--:R-:W-:Y:S01]  /*0410*/  DFMA R16, R16, R18, R20 ;  /* 0x000000121010722b */ /* 0x008fe20000000014 */
[----:B------:R-:W-:-:S04]  /*0420*/  UIADD3 UR6, UPT, UPT, UR6, 0x8, URZ ;  /* 0x0000000806067890 */ /* 0x000fc8000fffe0ff */
[----:B------:R-:W-:Y:S01]  /*0430*/  UISETP.NE.AND UP0, UPT, UR6, URZ, UPT ;  /* 0x000000ff0600728c */ /* 0x000fe2000bf05270 */
[----:B------:R-:W-:Y:S02]  /*0440*/  LEA R2, R27, R2, 0x3 ;  /* 0x000000021b027211 */ /* 0x000fe400078e18ff */
[----:B------:R-:W-:Y:S01]  /*0450*/  IADD3 R25, PT, PT, R25, 0x8, RZ ;  /* 0x0000000819197810 */ /* 0x000fe20007ffe0ff */
[----:B--2---:R-:W-:-:S08]  /*0460*/  DFMA R12, R12, R14, R16 ;  /* 0x0000000e0c0c722b */ /* 0x004fd00000000010 */
[----:B----4-:R-:W-:-:S08]  /*0470*/  DFMA R10, R8, R10, R12 ;  /* 0x0000000a080a722b */ /* 0x010fd0000000000c */
[----:B-----5:R-:W-:Y:S01]  /*0480*/  DFMA R16, R22, R6, R10 ;  /* 0x000000061610722b */ /* 0x020fe2000000000a */
[----:B------:R-:W-:Y:S10]  /*0490*/  BRA.U UP0, `(.L_x_2) ;  /* 0xfffffffd005c7547 */ /* 0x000ff4000b83ffff */
[----:B------:R-:W-:-:S07]  /*04a0*/  MOV R29, UR8 ;  /* 0x00000008001d7c02 */ /* 0x000fce0008000f00 */
.L_x_1:
[----:B------:R-:W-:-:S09]  /*04b0*/  UISETP.NE.AND UP0, UPT, UR5, URZ, UPT ;  /* 0x000000ff0500728c */ /* 0x000fd2000bf05270 */
[----:B------:R-:W-:Y:S05]  /*04c0*/  BRA.U !UP0, `(.L_x_3) ;  /* 0x0000000108dc7547 */ /* 0x000fea000b800000 */
[----:B------:R-:W-:-:S04]  /*04d0*/  UIADD3 UR6, UPT, UPT, UR5, -0x1, URZ ;  /* 0xffffffff05067890 */ /* 0x000fc8000fffe0ff */
[----:B------:R-:W-:-:S09]  /*04e0*/  UISETP.GE.U32.AND UP0, UPT, UR6, 0x3, UPT ;  /* 0x000000030600788c */ /* 0x000fd2000bf06070 */
[----:B------:R-:W-:Y:S05]  /*04f0*/  BRA.U !UP0, `(.L_x_4) ;  /* 0x00000001085c7547 */ /* 0x000fea000b800000 */
[----:B------:R-:W0:Y:S08]  /*0500*/  LDC R21, c[0x0][0x39c] ;  /* 0x0000e700ff157b82 */ /* 0x000e300000000800 */
[----:B------:R-:W1:Y:S08]  /*0510*/  LDC.64 R26, c[0x0][0x388] ;  /* 0x0000e200ff1a7b82 */ /* 0x000e700000000a00 */
[----:B------:R-:W2:Y:S01]  /*0520*/  LDC.64 R8, c[0x0][0x380] ;  /* 0x0000e000ff087b82 */ /* 0x000ea20000000a00 */
[----:B0-----:R-:W-:-:S02]  /*0530*/  IMAD R7, R29, R21, R24 ;  /* 0x000000151d077224 */ /* 0x001fc400078e0218 */
[----:B-1----:R-:W-:-:S05]  /*0540*/  IMAD.WIDE R26, R25, 0x8, R26 ;  /* 0x00000008191a7825 */ /* 0x002fca00078e021a */
[----:B------:R-:W3:Y:S01]  /*0550*/  LDG.E.64 R18, desc[UR10][R26.64+0x18] ;  /* 0x0000180a1a127981 */ /* 0x000ee2000c1e1b00 */
[----:B--2---:R-:W-:-:S03]  /*0560*/  IMAD.WIDE R8, R7, 0x8, R8 ;  /* 0x0000000807087825 */ /* 0x004fc600078e0208 */
[----:B------:R-:W2:Y:S04]  /*0570*/  LDG.E.64 R6, desc[UR10][R26.64] ;  /* 0x0000000a1a067981 */ /* 0x000ea8000c1e1b00 */
[----:B------:R-:W2:Y:S01]  /*0580*/  LDG.E.64 R22, desc[UR10][R8.64] ;  /* 0x0000000a08167981 */ /* 0x000ea2000c1e1b00 */
[----:B------:R-:W-:-:S05]  /*0590*/  IMAD.WIDE R14, R21, 0x8, R8 ;  /* 0x00000008150e7825 */ /* 0x000fca00078e0208 */
[----:B------:R-:W4:Y:S01]  /*05a0*/  LDG.E.64 R10, desc[UR10][R14.64] ;  /* 0x0000000a0e0a7981 */ /* 0x000f22000c1e1b00 */
[----:B------:R-:W-:-:S03]  /*05b0*/  IMAD.WIDE R12, R21, 0x8, R14 ;  /* 0x00000008150c7825 */ /* 0x000fc600078e020e */
[----:B------:R-:W4:Y:S01]  /*05c0*/  LDG.E.64 R8, desc[UR10][R26.64+0x8] ;  /* 0x0000080a1a087981 */ /* 0x000f22000c1e1b00 */
[----:B------:R-:W-:-:S03]  /*05d0*/  IMAD.WIDE R20, R21, 0x8, R12 ;  /* 0x0000000815147825 */ /* 0x000fc600078e020c */
[----:B------:R-:W5:Y:S04]  /*05e0*/  LDG.E.64 R12, desc[UR10][R12.64] ;  /* 0x0000000a0c0c7981 */ /* 0x000f68000c1e1b00 */
[----:B------:R-:W5:Y:S04]  /*05f0*/  LDG.E.64 R14, desc[UR10][R26.64+0x10] ;  /* 0x0000100a1a0e7981 */ /* 0x000f68000c1e1b00 */
[----:B------:R-:W3:Y:S01]  /*0600*/  LDG.E.64 R20, desc[UR10][R20.64] ;  /* 0x0000000a14147981 */ /* 0x000ee2000c1e1b00 */
[----:B------:R-:W-:Y:S02]  /*0610*/  IADD3 R29, PT, PT, R29, 0x4, RZ ;  /* 0x000000041d1d7810 */ /* 0x000fe40007ffe0ff */
[----:B------:R-:W-:Y:S01]  /*0620*/  IADD3 R25, PT, PT, R25, 0x4, RZ ;  /* 0x0000000419197810 */ /* 0x000fe20007ffe0ff */
[----:B--2---:R-:W-:-:S08]  /*0630*/  DFMA R6, R22, R6, R16 ;  /* 0x000000061606722b */ /* 0x004fd00000000010 */
[----:B----4-:R-:W-:-:S08]  /*0640*/  DFMA R6, R10, R8, R6 ;  /* 0x000000080a06722b */ /* 0x010fd00000000006 */
[----:B-----5:R-:W-:-:S08]  /*0650*/  DFMA R6, R12, R14, R6 ;  /* 0x0000000e0c06722b */ /* 0x020fd00000000006 */
[----:B---3--:R-:W-:-:S11]  /*0660*/  DFMA R16, R20, R18, R6 ;  /* 0x000000121410722b */ /* 0x008fd60000000006 */
.L_x_4:
[----:B------:R-:W-:-:S13]  /*0670*/  LOP3.LUT P1, R2, R5, 0x3, RZ, 0xc0, !PT ;  /* 0x0000000305027812 */ /* 0x000fda000782c0ff */
[----:B------:R-:W-:Y:S05]  /*0680*/  @!P1 BRA `(.L_x_3) ;  /* 0x00000000006c9947 */ /* 0x000fea0003800000 */
[----:B------:R-:W-:Y:S01]  /*0690*/  ISETP.NE.AND P1, PT, R2, 0x1, PT ;  /* 0x000000010200780c */ /* 0x000fe20003f25270 */
[----:B------:R-:W0:Y:S01]  /*06a0*/  LDC.64 R10, c[0x0][0x388] ;  /* 0x0000e200ff0a7b82 */ /* 0x000e220000000a00 */
[----:B------:R-:W-:-:S04]  /*06b0*/  LOP3.LUT R2, R5, 0x1, RZ, 0xc0, !PT ;  /* 0x0000000105027812 */ /* 0x000fc800078ec0ff */
[----:B------:R-:W-:-:S03]  /*06c0*/  ISETP.NE.U32.AND P2, PT, R2, 0x1, PT ;  /* 0x000000010200780c */ /* 0x000fc60003f45070 */
[----:B------:R-:W1:Y:S08]  /*06d0*/  LDC.64 R20, c[0x0][0x380] ;  /* 0x0000e000ff147b82 */ /* 0x000e700000000a00 */
[----:B------:R-:W2:Y:S08]  /*06e0*/  @P1 LDC R19, c[0x0][0x39c] ;  /* 0x0000e700ff131b82 */ /* 0x000eb00000000800 */
[----:B------:R-:W3:Y:S01]  /*06f0*/  @!P2 LDC R2, c[0x0][0x39c] ;  /* 0x0000e700ff02ab82 */ /* 0x000ee20000000800 */
[----:B0-----:R-:W-:-:S07]  /*0700*/  @P1 IMAD.WIDE R10, R25, 0x8, R10 ;  /* 0x00000008190a1825 */ /* 0x001fce00078e020a */
[----:B------:R-:W0:Y:S08]  /*0710*/  LDC.64 R8, c[0x0][0x388] ;  /* 0x0000e200ff087b82 */ /* 0x000e300000000a00 */
[----:B------:R-:W4:Y:S01]  /*0720*/  LDC.64 R6, c[0x0][0x380] ;  /* 0x0000e000ff067b82 */ /* 0x000f220000000a00 */
[----:B--2---:R-:W-:Y:S01]  /*0730*/  @P1 IMAD R13, R29, R19, R24 ;  /* 0x000000131d0d1224 */ /* 0x004fe200078e0218 */
[----:B------:R-:W-:Y:S01]  /*0740*/  @P1 IADD3 R25, PT, PT, R25, 0x2, RZ ;  /* 0x0000000219191810 */ /* 0x000fe20007ffe0ff */
[----:B------:R-:W2:Y:S02]  /*0750*/  @P1 LDG.E.64 R22, desc[UR10][R10.64+0x8] ;  /* 0x0000080a0a161981 */ /* 0x000ea4000c1e1b00 */
[----:B-1----:R-:W-:Y:S01]  /*0760*/  @P1 IMAD.WIDE R20, R13, 0x8, R20 ;  /* 0x000000080d141825 */ /* 0x002fe200078e0214 */
[----:B------:R-:W-:Y:S01]  /*0770*/  @P1 IADD3 R29, PT, PT, R29, 0x2, RZ ;  /* 0x000000021d1d1810 */ /* 0x000fe20007ffe0ff */
[----:B------:R-:W5:Y:S04]  /*0780*/  @P1 LDG.E.64 R12, desc[UR10][R10.64] ;  /* 0x0000000a0a0c1981 */ /* 0x000f68000c1e1b00 */
[----:B------:R-:W5:Y:S01]  /*0790*/  @P1 LDG.E.64 R14, desc[UR10][R20.64] ;  /* 0x0000000a140e1981 */ /* 0x000f62000c1e1b00 */
[----:B------:R-:W-:-:S04]  /*07a0*/  @P1 IMAD.WIDE R18, R19, 0x8, R20 ;  /* 0x0000000813121825 */ /* 0x000fc800078e0214 */
[----:B---3--:R-:W-:Y:S02]  /*07b0*/  @!P2 IMAD R29, R29, R2, R24 ;  /* 0x000000021d1da224 */ /* 0x008fe400078e0218 */
[----:B------:R-:W2:Y:S01]  /*07c0*/  @P1 LDG.E.64 R18, desc[UR10][R18.64] ;  /* 0x0000000a12121981 */ /* 0x000ea2000c1e1b00 */
[----:B0-----:R-:W-:-:S04]  /*07d0*/  @!P2 IMAD.WIDE R8, R25, 0x8, R8 ;  /* 0x000000081908a825 */ /* 0x001fc800078e0208 */
[----:B----4-:R-:W-:Y:S02]  /*07e0*/  @!P2 IMAD.WIDE R6, R29, 0x8, R6 ;  /* 0x000000081d06a825 */ /* 0x010fe400078e0206 */
[----:B------:R-:W3:Y:S04]  /*07f0*/  @!P2 LDG.E.64 R8, desc[UR10][R8.64] ;  /* 0x0000000a0808a981 */ /* 0x000ee8000c1e1b00 */
[----:B------:R-:W3:Y:S01]  /*0800*/  @!P2 LDG.E.64 R6, desc[UR10][R6.64] ;  /* 0x0000000a0606a981 */ /* 0x000ee2000c1e1b00 */
[----:B-----5:R-:W-:-:S08]  /*0810*/  @P1 DFMA R12, R14, R12, R16 ;  /* 0x0000000c0e0c122b */ /* 0x020fd00000000010 */
[----:B--2---:R-:W-:-:S08]  /*0820*/  @P1 DFMA R16, R18, R22, R12 ;  /* 0x000000161210122b */ /* 0x004fd0000000000c */
[----:B---3--:R-:W-:-:S11]  /*0830*/  @!P2 DFMA R16, R6, R8, R16 ;  /* 0x000000080610a22b */ /* 0x008fd60000000010 */
.L_x_3:
[----:B------:R-:W-:Y:S01]  /*0840*/  IADD3 R4, PT, PT, R4, R5, RZ ;  /* 0x0000000504047210 */ /* 0x000fe20007ffe0ff */
[----:B------:R-:W-:Y:S06]  /*0850*/  @P0 BRA `(.L_x_5) ;  /* 0xfffffff800380947 */ /* 0x000fec000383ffff */
.L_x_0:
[----:B------:R-:W0:Y:S01]  /*0860*/  LDC.64 R4, c[0x0][0x390] ;  /* 0x0000e400ff047b82 */ /* 0x000e220000000a00 */
[----:B------:R-:W1:Y:S02]  /*0870*/  LDCU UR4, c[0x0][0x39c] ;  /* 0x00007380ff0477ac */ /* 0x000e640008000800 */
[----:B-1----:R-:W-:-:S04]  /*0880*/  IMAD R3, R3, UR4, R0 ;  /* 0x0000000403037c24 */ /* 0x002fc8000f8e0200 */
[----:B0-----:R-:W-:-:S05]  /*0890*/  IMAD.WIDE R2, R3, 0x8, R4 ;  /* 0x0000000803027825 */ /* 0x001fca00078e0204 */
[----:B------:R-:W-:Y:S01]  /*08a0*/  STG.E.64 desc[UR10][R2.64], R16 ;  /* 0x0000001002007986 */ /* 0x000fe2000c101b0a */
[----:B------:R-:W-:Y:S05]  /*08b0*/  EXIT ;  /* 0x000000000000794d */ /* 0x000fea0003800000 */
.L_x_6:
[----:B------:R-:W-:-:S00]  /*08c0*/  BRA `(.L_x_6) ;  /* 0xfffffffc00fc7947 */ /* 0x000fc0000383ffff */
[----:B------:R-:W-:-:S00]  /*08d0*/  NOP ;  /* 0x0000000000007918 */ /* 0x000fc00000000000 */
        /* <DEDUP_REMOVED lines=10> */
.L_x_7:


//--------------------- .nv.shared.reserved.0     --------------------------
	.section	.nv.shared.reserved.0,"aw",@nobits
	.weak		__nv_reservedSMEM_offset_0_alias
	.size		__nv_reservedSMEM_offset_0_alias, 0, 64
	.other		__nv_reservedSMEM_offset_0_alias,@"STO_CUDA_RESERVED_SHARED STV_DEFAULT"
__nv_reservedSMEM_offset_0_alias:
	.zero		0
	.zero		64


//--------------------- .nv.constant0._Z17kernelConvolutionPdS_S_iiii --------------------------
	.section	.nv.constant0._Z17kernelConvolutionPdS_S_iiii,"a",@progbits
	.sectionflags	@""
	.align	4
.nv.constant0._Z17kernelConvolutionPdS_S_iiii:
	.zero		936


//--------------------- SYMBOLS --------------------------

	.type		.nv.reservedSmem.offset0,@object
	.size		.nv.reservedSmem.offset0,0x4
